//
// Generated by NVIDIA NVVM Compiler
//
// Compiler Build ID: CL-36424714
// Cuda compilation tools, release 13.0, V13.0.88
// Based on NVVM 20.0.0
//

.version 9.0
.target sm_100
.address_size 64

	// .globl	_Z11EvaluateFSMPiS_S_S_mii

.visible .entry _Z11EvaluateFSMPiS_S_S_mii(
	.param .u64 .ptr .align 1 _Z11EvaluateFSMPiS_S_S_mii_param_0,
	.param .u64 .ptr .align 1 _Z11EvaluateFSMPiS_S_S_mii_param_1,
	.param .u64 .ptr .align 1 _Z11EvaluateFSMPiS_S_S_mii_param_2,
	.param .u64 .ptr .align 1 _Z11EvaluateFSMPiS_S_S_mii_param_3,
	.param .u64 _Z11EvaluateFSMPiS_S_S_mii_param_4,
	.param .u32 _Z11EvaluateFSMPiS_S_S_mii_param_5,
	.param .u32 _Z11EvaluateFSMPiS_S_S_mii_param_6
)
{
	.reg .b32 	%r<21>;
	.reg .b64 	%rd<46>;

	ld.param.u64 	%rd1, [_Z11EvaluateFSMPiS_S_S_mii_param_0];
	ld.param.u64 	%rd2, [_Z11EvaluateFSMPiS_S_S_mii_param_1];
	ld.param.u64 	%rd3, [_Z11EvaluateFSMPiS_S_S_mii_param_2];
	ld.param.u64 	%rd4, [_Z11EvaluateFSMPiS_S_S_mii_param_4];
	cvta.to.global.u64 	%rd5, %rd3;
	cvta.to.global.u64 	%rd6, %rd1;
	cvta.to.global.u64 	%rd7, %rd2;
	ld.global.u32 	%r1, [%rd5];
	mul.wide.s32 	%rd8, %r1, 4;
	add.s64 	%rd9, %rd6, %rd8;
	ld.global.u32 	%r2, [%rd9];
	st.global.u32 	[%rd7], %r2;
	ld.global.u32 	%r3, [%rd5+4];
	cvt.s64.s32 	%rd10, %r2;
	mad.lo.s64 	%rd11, %rd4, %rd10, %rd6;
	mul.wide.s32 	%rd12, %r3, 4;
	add.s64 	%rd13, %rd11, %rd12;
	ld.global.u32 	%r4, [%rd13];
	st.global.u32 	[%rd7+4], %r4;
	ld.global.u32 	%r5, [%rd5+8];
	cvt.s64.s32 	%rd14, %r4;
	mad.lo.s64 	%rd15, %rd4, %rd14, %rd6;
	mul.wide.s32 	%rd16, %r5, 4;
	add.s64 	%rd17, %rd15, %rd16;
	ld.global.u32 	%r6, [%rd17];
	st.global.u32 	[%rd7+8], %r6;
	ld.global.u32 	%r7, [%rd5+12];
	cvt.s64.s32 	%rd18, %r6;
	mad.lo.s64 	%rd19, %rd4, %rd18, %rd6;
	mul.wide.s32 	%rd20, %r7, 4;
	add.s64 	%rd21, %rd19, %rd20;
	ld.global.u32 	%r8, [%rd21];
	st.global.u32 	[%rd7+12], %r8;
	ld.global.u32 	%r9, [%rd5+16];
	cvt.s64.s32 	%rd22, %r8;
	mad.lo.s64 	%rd23, %rd4, %rd22, %rd6;
	mul.wide.s32 	%rd24, %r9, 4;
	add.s64 	%rd25, %rd23, %rd24;
	ld.global.u32 	%r10, [%rd25];
	st.global.u32 	[%rd7+16], %r10;
	ld.global.u32 	%r11, [%rd5+20];
	cvt.s64.s32 	%rd26, %r10;
	mad.lo.s64 	%rd27, %rd4, %rd26, %rd6;
	mul.wide.s32 	%rd28, %r11, 4;
	add.s64 	%rd29, %rd27, %rd28;
	ld.global.u32 	%r12, [%rd29];
	st.global.u32 	[%rd7+20], %r12;
	ld.global.u32 	%r13, [%rd5+24];
	cvt.s64.s32 	%rd30, %r12;
	mad.lo.s64 	%rd31, %rd4, %rd30, %rd6;
	mul.wide.s32 	%rd32, %r13, 4;
	add.s64 	%rd33, %rd31, %rd32;
	ld.global.u32 	%r14, [%rd33];
	st.global.u32 	[%rd7+24], %r14;
	ld.global.u32 	%r15, [%rd5+28];
	cvt.s64.s32 	%rd34, %r14;
	mad.lo.s64 	%rd35, %rd4, %rd34, %rd6;
	mul.wide.s32 	%rd36, %r15, 4;
	add.s64 	%rd37, %rd35, %rd36;
	ld.global.u32 	%r16, [%rd37];
	st.global.u32 	[%rd7+28], %r16;
	ld.global.u32 	%r17, [%rd5+32];
	cvt.s64.s32 	%rd38, %r16;
	mad.lo.s64 	%rd39, %rd4, %rd38, %rd6;
	mul.wide.s32 	%rd40, %r17, 4;
	add.s64 	%rd41, %rd39, %rd40;
	ld.global.u32 	%r18, [%rd41];
	st.global.u32 	[%rd7+32], %r18;
	ld.global.u32 	%r19, [%rd5+36];
	cvt.s64.s32 	%rd42, %r18;
	mad.lo.s64 	%rd43, %rd4, %rd42, %rd6;
	mul.wide.s32 	%rd44, %r19, 4;
	add.s64 	%rd45, %rd43, %rd44;
	ld.global.u32 	%r20, [%rd45];
	st.global.u32 	[%rd7+36], %r20;
	ret;

}


// ===== COMPILED SASS (sm_100) =====

	.target	sm_100

	.elftype	@"ET_EXEC"


//--------------------- .note.nv.tkinfo           --------------------------
	.section	.note.nv.tkinfo,"",@"SHT_NOTE"
	.sectionflags	@"SHF_NOTE_NV_TKINFO"
	.tkinfo
        /*0018*/ 	.word	0x00000002
        /*0030*/ 	.string	""
        /*0030*/ 	.string	"ptxas"
        /*0030*/ 	.string	"Cuda compilation tools, release 13.0, V13.0.88"
        /*0030*/ 	.string	"Build cuda_13.0.r13.0/compiler.36424714_0"
        /*0030*/ 	.string	"-arch sm_100 -m 64 "



//--------------------- .note.nv.cuinfo           --------------------------
	.section	.note.nv.cuinfo,"",@"SHT_NOTE"
	.sectionflags	@"SHF_NOTE_NV_CUINFO"
        /*0018*/ 	.short	0x0002
        /*001a*/ 	.short	0x0064
        /*001c*/ 	.short	0x0082
	.zero		2


//--------------------- .nv.info                  --------------------------
	.section	.nv.info,"",@"SHT_CUDA_INFO"
	.align	4


	//----- nvinfo : EIATTR_REGCOUNT
	.align		4
        /*0000*/ 	.byte	0x04, 0x2f
        /*0002*/ 	.short	(.L_1 - .L_0)
	.align		4
.L_0:
        /*0004*/ 	.word	index@(_Z11EvaluateFSMPiS_S_S_mii)
        /*0008*/ 	.word	0x00000016


	//----- nvinfo : EIATTR_FRAME_SIZE
	.align		4
.L_1:
        /*000c*/ 	.byte	0x04, 0x11
        /*000e*/ 	.short	(.L_3 - .L_2)
	.align		4
.L_2:
        /*0010*/ 	.word	index@(_Z11EvaluateFSMPiS_S_S_mii)
        /*0014*/ 	.word	0x00000000


	//----- nvinfo : EIATTR_MIN_STACK_SIZE
	.align		4
.L_3:
        /*0018*/ 	.byte	0x04, 0x12
        /*001a*/ 	.short	(.L_5 - .L_4)
	.align		4
.L_4:
        /*001c*/ 	.word	index@(_Z11EvaluateFSMPiS_S_S_mii)
        /*0020*/ 	.word	0x00000000
.L_5:


//--------------------- .nv.compat                --------------------------
	.section	.nv.compat,"",@"SHT_CUDA_COMPAT_INFO"
	.align	4
        /*0000*/ 	.byte	0x02, 0x09, 0x00, 0x00, 0x02, 0x02, 0x01, 0x00, 0x02, 0x05, 0x05, 0x00, 0x03, 0x07, 0x01, 0x01
        /*0010*/ 	.byte	0x02, 0x03, 0x00, 0x00, 0x02, 0x06, 0x01, 0x00, 0x04, 0x0b, 0x08, 0x00, 0x09, 0x00, 0x00, 0x00
        /*0020*/ 	.byte	0x00, 0x00, 0x00, 0x00


//--------------------- .nv.info._Z11EvaluateFSMPiS_S_S_mii --------------------------
	.section	.nv.info._Z11EvaluateFSMPiS_S_S_mii,"",@"SHT_CUDA_INFO"
	.sectionflags	@""
	.align	4


	//----- nvinfo : EIATTR_CUDA_API_VERSION
	.align		4
        /*0000*/ 	.byte	0x04, 0x37
        /*0002*/ 	.short	(.L_7 - .L_6)
.L_6:
        /*0004*/ 	.word	0x00000082


	//----- nvinfo : EIATTR_KPARAM_INFO
	.align		4
.L_7:
        /*0008*/ 	.byte	0x04, 0x17
        /*000a*/ 	.short	(.L_9 - .L_8)
.L_8:
        /*000c*/ 	.word	0x00000000
        /*0010*/ 	.short	0x0006
        /*0012*/ 	.short	0x002c
        /*0014*/ 	.byte	0x00, 0xf0, 0x11, 0x00


	//----- nvinfo : EIATTR_KPARAM_INFO
	.align		4
.L_9:
        /*0018*/ 	.byte	0x04, 0x17
        /*001a*/ 	.short	(.L_11 - .L_10)
.L_10:
        /*001c*/ 	.word	0x00000000
        /*0020*/ 	.short	0x0005
        /*0022*/ 	.short	0x0028
        /*0024*/ 	.byte	0x00, 0xf0, 0x11, 0x00


	//----- nvinfo : EIATTR_KPARAM_INFO
	.align		4
.L_11:
        /*0028*/ 	.byte	0x04, 0x17
        /*002a*/ 	.short	(.L_13 - .L_12)
.L_12:
        /*002c*/ 	.word	0x00000000
        /*0030*/ 	.short	0x0004
        /*0032*/ 	.short	0x0020
        /*0034*/ 	.byte	0x00, 0xf0, 0x21, 0x00


	//----- nvinfo : EIATTR_KPARAM_INFO
	.align		4
.L_13:
        /*0038*/ 	.byte	0x04, 0x17
        /*003a*/ 	.short	(.L_15 - .L_14)
.L_14:
        /*003c*/ 	.word	0x00000000
        /*0040*/ 	.short	0x0003
        /*0042*/ 	.short	0x0018
        /*0044*/ 	.byte	0x00, 0xf5, 0x21, 0x00


	//----- nvinfo : EIATTR_KPARAM_INFO
	.align		4
.L_15:
        /*0048*/ 	.byte	0x04, 0x17
        /*004a*/ 	.short	(.L_17 - .L_16)
.L_16:
        /*004c*/ 	.word	0x00000000
        /*0050*/ 	.short	0x0002
        /*0052*/ 	.short	0x0010
        /*0054*/ 	.byte	0x00, 0xf5, 0x21, 0x00


	//----- nvinfo : EIATTR_KPARAM_INFO
	.align		4
.L_17:
        /*0058*/ 	.byte	0x04, 0x17
        /*005a*/ 	.short	(.L_19 - .L_18)
.L_18:
        /*005c*/ 	.word	0x00000000
        /*0060*/ 	.short	0x0001
        /*0062*/ 	.short	0x0008
        /*0064*/ 	.byte	0x00, 0xf5, 0x21, 0x00


	//----- nvinfo : EIATTR_KPARAM_INFO
	.align		4
.L_19:
        /*0068*/ 	.byte	0x04, 0x17
        /*006a*/ 	.short	(.L_21 - .L_20)
.L_20:
        /*006c*/ 	.word	0x00000000
        /*0070*/ 	.short	0x0000
        /*0072*/ 	.short	0x0000
        /*0074*/ 	.byte	0x00, 0xf5, 0x21, 0x00


	//----- nvinfo : EIATTR_SPARSE_MMA_MASK
	.align		4
.L_21:
        /*0078*/ 	.byte	0x03, 0x50
        /*007a*/ 	.short	0x0000


	//----- nvinfo : EIATTR_MAXREG_COUNT
	.align		4
        /*007c*/ 	.byte	0x03, 0x1b
        /*007e*/ 	.short	0x00ff


	//----- nvinfo : EIATTR_MERCURY_ISA_VERSION
	.align		4
        /*0080*/ 	.byte	0x03, 0x5f
        /*0082*/ 	.short	0x0101


	//----- nvinfo : EIATTR_VRC_CTA_INIT_COUNT
	.align		4
        /*0084*/ 	.byte	0x02, 0x4a
	.zero		1
	.zero		1


	//----- nvinfo : EIATTR_EXIT_INSTR_OFFSETS
	.align		4
        /*0088*/ 	.byte	0x04, 0x1c
        /*008a*/ 	.short	(.L_23 - .L_22)


	//   ....[0]....
.L_22:
        /*008c*/ 	.word	0x000005b0


	//----- nvinfo : EIATTR_CBANK_PARAM_SIZE
	.align		4
.L_23:
        /*0090*/ 	.byte	0x03, 0x19
        /*0092*/ 	.short	0x0030


	//----- nvinfo : EIATTR_PARAM_CBANK
	.align		4
        /*0094*/ 	.byte	0x04, 0x0a
        /*0096*/ 	.short	(.L_25 - .L_24)
	.align		4
.L_24:
        /*0098*/ 	.word	index@(.nv.constant0._Z11EvaluateFSMPiS_S_S_mii)
        /*009c*/ 	.short	0x0380
        /*009e*/ 	.short	0x0030


	//----- nvinfo : EIATTR_SW_WAR
	.align		4
.L_25:
        /*00a0*/ 	.byte	0x04, 0x36
        /*00a2*/ 	.short	(.L_27 - .L_26)
.L_26:
        /*00a4*/ 	.word	0x00000008
.L_27:


//--------------------- .nv.callgraph             --------------------------
	.section	.nv.callgraph,"",@"SHT_CUDA_CALLGRAPH"
	.align	4
	.sectionentsize	8
	.align		4
        /*0000*/ 	.word	0x00000000
	.align		4
        /*0004*/ 	.word	0xffffffff
	.align		4
        /*0008*/ 	.word	0x00000000
	.align		4
        /*000c*/ 	.word	0xfffffffe
	.align		4
        /*0010*/ 	.word	0x00000000
	.align		4
        /*0014*/ 	.word	0xfffffffd
	.align		4
        /*0018*/ 	.word	0x00000000
	.align		4
        /*001c*/ 	.word	0xfffffffc


//--------------------- .text._Z11EvaluateFSMPiS_S_S_mii --------------------------
	.section	.text._Z11EvaluateFSMPiS_S_S_mii,"ax",@progbits
	.align	128
        .global         _Z11EvaluateFSMPiS_S_S_mii
        .type           _Z11EvaluateFSMPiS_S_S_mii,@function
        .size           _Z11EvaluateFSMPiS_S_S_mii,(.L_x_1 - _Z11EvaluateFSMPiS_S_S_mii)
        .other          _Z11EvaluateFSMPiS_S_S_mii,@"STO_CUDA_ENTRY STV_DEFAULT"
_Z11EvaluateFSMPiS_S_S_mii:
.text._Z11EvaluateFSMPiS_S_S_mii:
[----:B------:R-:W-:Y:S08]  /*0000*/  LDC R1, c[0x0][0x37c] ;  /* 0x0000df00ff017b82 */ /* 0x000ff00000000800 */
[----:B------:R-:W0:Y:S01]  /*0010*/  LDC.64 R6, c[0x0][0x390] ;  /* 0x0000e400ff067b82 */ /* 0x000e220000000a00 */
[----:B------:R-:W0:Y:S07]  /*0020*/  LDCU.64 UR4, c[0x0][0x358] ;  /* 0x00006b00ff0477ac */ /* 0x000e2e0008000a00 */
[----:B------:R-:W1:Y:S08]  /*0030*/  LDC.64 R4, c[0x0][0x380] ;  /* 0x0000e000ff047b82 */ /* 0x000e700000000a00 */
[----:B------:R-:W2:Y:S01]  /*0040*/  LDC.64 R2, c[0x0][0x388] ;  /* 0x0000e200ff027b82 */ /* 0x000ea20000000a00 */
[----:B0-----:R-:W1:Y:S07]  /*0050*/  LDG.E R11, desc[UR4][R6.64] ;  /* 0x00000004060b7981 */ /* 0x001e6e000c1e1900 */
[----:B------:R-:W0:Y:S01]  /*0060*/  LDC.64 R8, c[0x0][0x3a0] ;  /* 0x0000e800ff087b82 */ /* 0x000e220000000a00 */
[----:B-1----:R-:W-:-:S05]  /*0070*/  IMAD.WIDE R10, R11, 0x4, R4 ;  /* 0x000000040b0a7825 */ /* 0x002fca00078e0204 */
[----:B------:R-:W2:Y:S04]  /*0080*/  LDG.E R15, desc[UR4][R10.64] ;  /* 0x000000040a0f7981 */ /* 0x000ea8000c1e1900 */
[----:B--2---:R1:W-:Y:S04]  /*0090*/  STG.E desc[UR4][R2.64], R15 ;  /* 0x0000000f02007986 */ /* 0x0043e8000c101904 */
[----:B------:R-:W2:Y:S01]  /*00a0*/  LDG.E R17, desc[UR4][R6.64+0x4] ;  /* 0x0000040406117981 */ /* 0x000ea2000c1e1900 */
[----:B------:R-:W-:-:S05]  /*00b0*/  SHF.R.S32.HI R13, RZ, 0x1f, R15 ;  /* 0x0000001fff0d7819 */ /* 0x000fca000001140f */
[-C--:B0-----:R-:W-:Y:S02]  /*00c0*/  IMAD R0, R13, R8.reuse, RZ ;  /* 0x000000080d007224 */ /* 0x081fe400078e02ff */
[----:B------:R-:W-:-:S04]  /*00d0*/  IMAD.WIDE.U32 R12, R15, R8, R4 ;  /* 0x000000080f0c7225 */ /* 0x000fc800078e0004 */
[----:B------:R-:W-:-:S05]  /*00e0*/  IMAD R19, R15, R9, R0 ;  /* 0x000000090f137224 */ /* 0x000fca00078e0200 */
[----:B------:R-:W-:-:S03]  /*00f0*/  IADD3 R13, PT, PT, R13, R19, RZ ;  /* 0x000000130d0d7210 */ /* 0x000fc60007ffe0ff */
[----:B--2---:R-:W-:-:S06]  /*0100*/  IMAD.WIDE R10, R17, 0x4, R12 ;  /* 0x00000004110a7825 */ /* 0x004fcc00078e020c */
[----:B------:R-:W2:Y:S04]  /*0110*/  LDG.E R11, desc[UR4][R10.64] ;  /* 0x000000040a0b7981 */ /* 0x000ea8000c1e1900 */
[----:B--2---:R0:W-:Y:S04]  /*0120*/  STG.E desc[UR4][R2.64+0x4], R11 ;  /* 0x0000040b02007986 */ /* 0x0041e8000c101904 */
[----:B-1----:R-:W2:Y:S01]  /*0130*/  LDG.E R15, desc[UR4][R6.64+0x8] ;  /* 0x00000804060f7981 */ /* 0x002ea2000c1e1900 */
[----:B------:R-:W-:-:S05]  /*0140*/  SHF.R.S32.HI R13, RZ, 0x1f, R11 ;  /* 0x0000001fff0d7819 */ /* 0x000fca000001140b */
[-C--:B------:R-:W-:Y:S02]  /*0150*/  IMAD R0, R13, R8.reuse, RZ ;  /* 0x000000080d007224 */ /* 0x080fe400078e02ff */
[----:B------:R-:W-:-:S04]  /*0160*/  IMAD.WIDE.U32 R12, R11, R8, R4 ;  /* 0x000000080b0c7225 */ /* 0x000fc800078e0004 */
[----:B------:R-:W-:-:S05]  /*0170*/  IMAD R17, R11, R9, R0 ;  /* 0x000000090b117224 */ /* 0x000fca00078e0200 */
[----:B------:R-:W-:-:S03]  /*0180*/  IADD3 R13, PT, PT, R13, R17, RZ ;  /* 0x000000110d0d7210 */ /* 0x000fc60007ffe0ff */
[----:B--2---:R-:W-:-:S06]  /*0190*/  IMAD.WIDE R12, R15, 0x4, R12 ;  /* 0x000000040f0c7825 */ /* 0x004fcc00078e020c */
[----:B------:R-:W2:Y:S04]  /*01a0*/  LDG.E R13, desc[UR4][R12.64] ;  /* 0x000000040c0d7981 */ /* 0x000ea8000c1e1900 */
[----:B--2---:R1:W-:Y:S04]  /*01b0*/  STG.E desc[UR4][R2.64+0x8], R13 ;  /* 0x0000080d02007986 */ /* 0x0043e8000c101904 */
[----:B------:R-:W2:Y:S01]  /*01c0*/  LDG.E R15, desc[UR4][R6.64+0xc] ;  /* 0x00000c04060f7981 */ /* 0x000ea2000c1e1900 */
[----:B0-----:R-:W-:-:S05]  /*01d0*/  SHF.R.S32.HI R11, RZ, 0x1f, R13 ;  /* 0x0000001fff0b7819 */ /* 0x001fca000001140d */
        /* <DEDUP_REMOVED lines=8> */
[----:B-1----:R-:W-:-:S05]  /*0260*/  SHF.R.S32.HI R13, RZ, 0x1f, R11 ;  /* 0x0000001fff0d7819 */ /* 0x002fca000001140b */
        /* <DEDUP_REMOVED lines=42> */
[----:B--2---:R-:W-:Y:S04]  /*0510*/  STG.E desc[UR4][R2.64+0x20], R13 ;  /* 0x0000200d02007986 */ /* 0x004fe8000c101904 */
[----:B0-----:R-:W2:Y:S01]  /*0520*/  LDG.E R11, desc[UR4][R6.64+0x24] ;  /* 0x00002404060b7981 */ /* 0x001ea2000c1e1900 */
[----:B------:R-:W-:Y:S01]  /*0530*/  SHF.R.S32.HI R15, RZ, 0x1f, R13 ;  /* 0x0000001fff0f7819 */ /* 0x000fe2000001140d */
[----:B------:R-:W-:-:S04]  /*0540*/  IMAD.WIDE.U32 R4, R13, R8, R4 ;  /* 0x000000080d047225 */ /* 0x000fc800078e0004 */
[----:B------:R-:W-:-:S04]  /*0550*/  IMAD R0, R15, R8, RZ ;  /* 0x000000080f007224 */ /* 0x000fc800078e02ff */
[----:B------:R-:W-:-:S05]  /*0560*/  IMAD R9, R13, R9, R0 ;  /* 0x000000090d097224 */ /* 0x000fca00078e0200 */
[----:B------:R-:W-:-:S03]  /*0570*/  IADD3 R5, PT, PT, R5, R9, RZ ;  /* 0x0000000905057210 */ /* 0x000fc60007ffe0ff */
[----:B--2---:R-:W-:-:S06]  /*0580*/  IMAD.WIDE R4, R11, 0x4, R4 ;  /* 0x000000040b047825 */ /* 0x004fcc00078e0204 */
[----:B------:R-:W2:Y:S04]  /*0590*/  LDG.E R5, desc[UR4][R4.64] ;  /* 0x0000000404057981 */ /* 0x000ea8000c1e1900 */
[----:B--2---:R-:W-:Y:S01]  /*05a0*/  STG.E desc[UR4][R2.64+0x24], R5 ;  /* 0x0000240502007986 */ /* 0x004fe2000c101904 */
[----:B------:R-:W-:Y:S05]  /*05b0*/  EXIT ;  /* 0x000000000000794d */ /* 0x000fea0003800000 */
.L_x_0:
[----:B------:R-:W-:-:S00]  /*05c0*/  BRA `(.L_x_0) ;  /* 0xfffffffc00fc7947 */ /* 0x000fc0000383ffff */
[----:B------:R-:W-:-:S00]  /*05d0*/  NOP ;  /* 0x0000000000007918 */ /* 0x000fc00000000000 */
        /* <DEDUP_REMOVED lines=10> */
.L_x_1:


//--------------------- .nv.shared.reserved.0     --------------------------
	.section	.nv.shared.reserved.0,"aw",@nobits
	.weak		__nv_reservedSMEM_offset_0_alias
	.size		__nv_reservedSMEM_offset_0_alias, 0, 64
	.other		__nv_reservedSMEM_offset_0_alias,@"STO_CUDA_RESERVED_SHARED STV_DEFAULT"
__nv_reservedSMEM_offset_0_alias:
	.zero		0
	.zero		64


//--------------------- .nv.constant0._Z11EvaluateFSMPiS_S_S_mii --------------------------
	.section	.nv.constant0._Z11EvaluateFSMPiS_S_S_mii,"a",@progbits
	.sectionflags	@""
	.align	4
.nv.constant0._Z11EvaluateFSMPiS_S_S_mii:
	.zero		944


//--------------------- SYMBOLS --------------------------

	.type		.nv.reservedSmem.offset0,@object
	.size		.nv.reservedSmem.offset0,0x4
